//
// Generated by NVIDIA NVVM Compiler
//
// Compiler Build ID: CL-36424714
// Cuda compilation tools, release 13.0, V13.0.88
// Based on NVVM 20.0.0
//

.version 9.0
.target sm_100
.address_size 64

	// .globl	cuda_diffusion2

.visible .entry cuda_diffusion2(
	.param .u64 .ptr .align 1 cuda_diffusion2_param_0,
	.param .u32 cuda_diffusion2_param_1,
	.param .u16 cuda_diffusion2_param_2,
	.param .u64 .ptr .align 1 cuda_diffusion2_param_3,
	.param .u64 .ptr .align 1 cuda_diffusion2_param_4,
	.param .u64 .ptr .align 1 cuda_diffusion2_param_5,
	.param .u64 .ptr .align 1 cuda_diffusion2_param_6,
	.param .u64 .ptr .align 1 cuda_diffusion2_param_7,
	.param .u64 .ptr .align 1 cuda_diffusion2_param_8,
	.param .u32 cuda_diffusion2_param_9,
	.param .u32 cuda_diffusion2_param_10,
	.param .u32 cuda_diffusion2_param_11,
	.param .u32 cuda_diffusion2_param_12,
	.param .u32 cuda_diffusion2_param_13,
	.param .u32 cuda_diffusion2_param_14,
	.param .u32 cuda_diffusion2_param_15,
	.param .u32 cuda_diffusion2_param_16,
	.param .u32 cuda_diffusion2_param_17
)
{
	.reg .pred 	%p<5>;
	.reg .b16 	%rs<2>;
	.reg .b32 	%r<33>;
	.reg .b32 	%f<37>;
	.reg .b64 	%rd<60>;

	ld.param.u32 	%r13, [cuda_diffusion2_param_1];
	ld.param.u16 	%rs1, [cuda_diffusion2_param_2];
	ld.param.u64 	%rd11, [cuda_diffusion2_param_3];
	ld.param.u64 	%rd8, [cuda_diffusion2_param_5];
	ld.param.u64 	%rd9, [cuda_diffusion2_param_6];
	ld.param.u64 	%rd10, [cuda_diffusion2_param_7];
	ld.param.u64 	%rd12, [cuda_diffusion2_param_8];
	ld.param.u32 	%r4, [cuda_diffusion2_param_9];
	ld.param.u32 	%r5, [cuda_diffusion2_param_10];
	ld.param.u32 	%r6, [cuda_diffusion2_param_11];
	ld.param.u32 	%r7, [cuda_diffusion2_param_12];
	ld.param.u32 	%r8, [cuda_diffusion2_param_13];
	ld.param.u32 	%r9, [cuda_diffusion2_param_14];
	ld.param.u32 	%r10, [cuda_diffusion2_param_15];
	ld.param.u32 	%r11, [cuda_diffusion2_param_16];
	ld.param.u32 	%r12, [cuda_diffusion2_param_17];
	cvta.to.global.u64 	%rd1, %rd12;
	cvta.to.global.u64 	%rd2, %rd11;
	mov.u32 	%r14, %ctaid.x;
	mov.u32 	%r15, %nctaid.y;
	mov.u32 	%r16, %ctaid.y;
	mad.lo.s32 	%r17, %r14, %r15, %r16;
	mov.u32 	%r18, %ntid.x;
	mov.u32 	%r19, %tid.x;
	mad.lo.s32 	%r1, %r17, %r18, %r19;
	setp.ge.s32 	%p1, %r1, %r13;
	@%p1 bra 	$L__BB0_8;
	ld.param.u64 	%rd58, [cuda_diffusion2_param_0];
	cvta.to.global.u64 	%rd13, %rd10;
	cvta.to.global.u64 	%rd14, %rd58;
	mul.wide.s32 	%rd15, %r1, 4;
	add.s64 	%rd16, %rd14, %rd15;
	ld.global.u32 	%r20, [%rd16];
	cvt.u32.u16 	%r21, %rs1;
	mul.wide.u16 	%r22, %rs1, %rs1;
	sub.s32 	%r23, %r20, %r21;
	mul.lo.s32 	%r24, %r20, %r4;
	mul.lo.s32 	%r25, %r5, %r22;
	cvt.s64.s32 	%rd17, %r25;
	mul.lo.s32 	%r26, %r7, %r22;
	mul.wide.s32 	%rd18, %r26, 4;
	add.s64 	%rd19, %rd2, %rd18;
	mul.lo.s32 	%r2, %r6, %r22;
	mul.lo.s32 	%r3, %r8, %r22;
	cvt.s64.s32 	%rd3, %r20;
	mul.wide.s32 	%rd20, %r20, 4;
	add.s64 	%rd21, %rd19, %rd20;
	ld.global.f32 	%f1, [%rd21];
	mul.wide.u32 	%rd22, %r21, 4;
	add.s64 	%rd23, %rd21, %rd22;
	ld.global.f32 	%f9, [%rd23];
	sub.f32 	%f10, %f9, %f1;
	cvt.s64.s32 	%rd24, %r24;
	add.s64 	%rd4, %rd13, %rd24;
	ld.global.u8 	%r27, [%rd4];
	mul.wide.u32 	%rd25, %r27, 4;
	add.s64 	%rd26, %rd1, %rd25;
	ld.global.f32 	%f11, [%rd26];
	fma.rn.f32 	%f12, %f10, %f11, %f1;
	mul.wide.s32 	%rd27, %r23, 4;
	add.s64 	%rd28, %rd19, %rd27;
	ld.global.f32 	%f13, [%rd28];
	sub.f32 	%f14, %f13, %f1;
	ld.global.u8 	%r28, [%rd4+1];
	mul.wide.u32 	%rd29, %r28, 4;
	add.s64 	%rd30, %rd1, %rd29;
	ld.global.f32 	%f15, [%rd30];
	fma.rn.f32 	%f16, %f14, %f15, %f12;
	ld.global.f32 	%f17, [%rd21+4];
	sub.f32 	%f18, %f17, %f1;
	ld.global.u8 	%r29, [%rd4+2];
	mul.wide.u32 	%rd31, %r29, 4;
	add.s64 	%rd32, %rd1, %rd31;
	ld.global.f32 	%f19, [%rd32];
	fma.rn.f32 	%f20, %f18, %f19, %f16;
	ld.global.f32 	%f21, [%rd21+-4];
	sub.f32 	%f22, %f21, %f1;
	ld.global.u8 	%r30, [%rd4+3];
	mul.wide.u32 	%rd33, %r30, 4;
	add.s64 	%rd34, %rd1, %rd33;
	ld.global.f32 	%f23, [%rd34];
	fma.rn.f32 	%f35, %f22, %f23, %f20;
	add.s64 	%rd35, %rd3, %rd17;
	shl.b64 	%rd36, %rd35, 2;
	add.s64 	%rd5, %rd2, %rd36;
	st.global.f32 	[%rd5], %f35;
	setp.ne.s32 	%p2, %r9, 0;
	@%p2 bra 	$L__BB0_3;
	cvt.s64.s32 	%rd37, %r2;
	add.s64 	%rd38, %rd3, %rd37;
	shl.b64 	%rd39, %rd38, 2;
	add.s64 	%rd40, %rd2, %rd39;
	ld.global.f32 	%f24, [%rd40];
	sub.f32 	%f25, %f24, %f1;
	ld.global.u8 	%r31, [%rd4+4];
	mul.wide.u32 	%rd41, %r31, 4;
	add.s64 	%rd42, %rd1, %rd41;
	ld.global.f32 	%f26, [%rd42];
	fma.rn.f32 	%f35, %f25, %f26, %f35;
	st.global.f32 	[%rd5], %f35;
$L__BB0_3:
	setp.ne.s32 	%p3, %r10, 0;
	@%p3 bra 	$L__BB0_5;
	cvt.s64.s32 	%rd43, %r3;
	add.s64 	%rd44, %rd3, %rd43;
	shl.b64 	%rd45, %rd44, 2;
	add.s64 	%rd46, %rd2, %rd45;
	ld.global.f32 	%f27, [%rd46];
	sub.f32 	%f28, %f27, %f1;
	ld.global.u8 	%r32, [%rd4+5];
	mul.wide.u32 	%rd47, %r32, 4;
	add.s64 	%rd48, %rd1, %rd47;
	ld.global.f32 	%f29, [%rd48];
	fma.rn.f32 	%f35, %f28, %f29, %f35;
	st.global.f32 	[%rd5], %f35;
$L__BB0_5:
	setp.eq.s32 	%p4, %r11, 0;
	@%p4 bra 	$L__BB0_7;
	cvta.to.global.u64 	%rd49, %rd8;
	shl.b64 	%rd50, %rd3, 2;
	add.s64 	%rd51, %rd49, %rd50;
	ld.global.f32 	%f30, [%rd51];
	cvta.to.global.u64 	%rd52, %rd9;
	mul.wide.s32 	%rd53, %r12, 4;
	add.s64 	%rd54, %rd52, %rd53;
	ld.global.f32 	%f31, [%rd54];
	fma.rn.f32 	%f35, %f30, %f31, %f35;
	st.global.f32 	[%rd5], %f35;
$L__BB0_7:
	ld.param.u64 	%rd59, [cuda_diffusion2_param_4];
	cvta.to.global.u64 	%rd55, %rd59;
	shl.b64 	%rd56, %rd3, 2;
	add.s64 	%rd57, %rd55, %rd56;
	ld.global.f32 	%f32, [%rd57];
	mul.f32 	%f33, %f32, %f35;
	st.global.f32 	[%rd5], %f33;
$L__BB0_8:
	ret;

}


// ===== COMPILED SASS (sm_100) =====

	.target	sm_100

	.elftype	@"ET_EXEC"


//--------------------- .note.nv.tkinfo           --------------------------
	.section	.note.nv.tkinfo,"",@"SHT_NOTE"
	.sectionflags	@"SHF_NOTE_NV_TKINFO"
	.tkinfo
        /*0018*/ 	.word	0x00000002
        /*0030*/ 	.string	""
        /*0030*/ 	.string	"ptxas"
        /*0030*/ 	.string	"Cuda compilation tools, release 13.0, V13.0.88"
        /*0030*/ 	.string	"Build cuda_13.0.r13.0/compiler.36424714_0"
        /*0030*/ 	.string	"-arch sm_100 -m 64 "



//--------------------- .note.nv.cuinfo           --------------------------
	.section	.note.nv.cuinfo,"",@"SHT_NOTE"
	.sectionflags	@"SHF_NOTE_NV_CUINFO"
        /*0018*/ 	.short	0x0002
        /*001a*/ 	.short	0x0064
        /*001c*/ 	.short	0x0082
	.zero		2


//--------------------- .nv.info                  --------------------------
	.section	.nv.info,"",@"SHT_CUDA_INFO"
	.align	4


	//----- nvinfo : EIATTR_REGCOUNT
	.align		4
        /*0000*/ 	.byte	0x04, 0x2f
        /*0002*/ 	.short	(.L_1 - .L_0)
	.align		4
.L_0:
        /*0004*/ 	.word	index@(cuda_diffusion2)
        /*0008*/ 	.word	0x0000001b


	//----- nvinfo : EIATTR_FRAME_SIZE
	.align		4
.L_1:
        /*000c*/ 	.byte	0x04, 0x11
        /*000e*/ 	.short	(.L_3 - .L_2)
	.align		4
.L_2:
        /*0010*/ 	.word	index@(cuda_diffusion2)
        /*0014*/ 	.word	0x00000000


	//----- nvinfo : EIATTR_MIN_STACK_SIZE
	.align		4
.L_3:
        /*0018*/ 	.byte	0x04, 0x12
        /*001a*/ 	.short	(.L_5 - .L_4)
	.align		4
.L_4:
        /*001c*/ 	.word	index@(cuda_diffusion2)
        /*0020*/ 	.word	0x00000000
.L_5:


//--------------------- .nv.compat                --------------------------
	.section	.nv.compat,"",@"SHT_CUDA_COMPAT_INFO"
	.align	4
        /*0000*/ 	.byte	0x02, 0x09, 0x00, 0x00, 0x02, 0x02, 0x01, 0x00, 0x02, 0x05, 0x05, 0x00, 0x03, 0x07, 0x01, 0x01
        /*0010*/ 	.byte	0x02, 0x03, 0x00, 0x00, 0x02, 0x06, 0x01, 0x00, 0x04, 0x0b, 0x08, 0x00, 0x09, 0x00, 0x00, 0x00
        /*0020*/ 	.byte	0x00, 0x00, 0x00, 0x00


//--------------------- .nv.info.cuda_diffusion2  --------------------------
	.section	.nv.info.cuda_diffusion2,"",@"SHT_CUDA_INFO"
	.sectionflags	@""
	.align	4


	//----- nvinfo : EIATTR_CUDA_API_VERSION
	.align		4
        /*0000*/ 	.byte	0x04, 0x37
        /*0002*/ 	.short	(.L_7 - .L_6)
.L_6:
        /*0004*/ 	.word	0x00000082


	//----- nvinfo : EIATTR_KPARAM_INFO
	.align		4
.L_7:
        /*0008*/ 	.byte	0x04, 0x17
        /*000a*/ 	.short	(.L_9 - .L_8)
.L_8:
        /*000c*/ 	.word	0x00000000
        /*0010*/ 	.short	0x0011
        /*0012*/ 	.short	0x0060
        /*0014*/ 	.byte	0x00, 0xf0, 0x11, 0x00


	//----- nvinfo : EIATTR_KPARAM_INFO
	.align		4
.L_9:
        /*0018*/ 	.byte	0x04, 0x17
        /*001a*/ 	.short	(.L_11 - .L_10)
.L_10:
        /*001c*/ 	.word	0x00000000
        /*0020*/ 	.short	0x0010
        /*0022*/ 	.short	0x005c
        /*0024*/ 	.byte	0x00, 0xf0, 0x11, 0x00


	//----- nvinfo : EIATTR_KPARAM_INFO
	.align		4
.L_11:
        /*0028*/ 	.byte	0x04, 0x17
        /*002a*/ 	.short	(.L_13 - .L_12)
.L_12:
        /*002c*/ 	.word	0x00000000
        /*0030*/ 	.short	0x000f
        /*0032*/ 	.short	0x0058
        /*0034*/ 	.byte	0x00, 0xf0, 0x11, 0x00


	//----- nvinfo : EIATTR_KPARAM_INFO
	.align		4
.L_13:
        /*0038*/ 	.byte	0x04, 0x17
        /*003a*/ 	.short	(.L_15 - .L_14)
.L_14:
        /*003c*/ 	.word	0x00000000
        /*0040*/ 	.short	0x000e
        /*0042*/ 	.short	0x0054
        /*0044*/ 	.byte	0x00, 0xf0, 0x11, 0x00


	//----- nvinfo : EIATTR_KPARAM_INFO
	.align		4
.L_15:
        /*0048*/ 	.byte	0x04, 0x17
        /*004a*/ 	.short	(.L_17 - .L_16)
.L_16:
        /*004c*/ 	.word	0x00000000
        /*0050*/ 	.short	0x000d
        /*0052*/ 	.short	0x0050
        /*0054*/ 	.byte	0x00, 0xf0, 0x11, 0x00


	//----- nvinfo : EIATTR_KPARAM_INFO
	.align		4
.L_17:
        /*0058*/ 	.byte	0x04, 0x17
        /*005a*/ 	.short	(.L_19 - .L_18)
.L_18:
        /*005c*/ 	.word	0x00000000
        /*0060*/ 	.short	0x000c
        /*0062*/ 	.short	0x004c
        /*0064*/ 	.byte	0x00, 0xf0, 0x11, 0x00


	//----- nvinfo : EIATTR_KPARAM_INFO
	.align		4
.L_19:
        /*0068*/ 	.byte	0x04, 0x17
        /*006a*/ 	.short	(.L_21 - .L_20)
.L_20:
        /*006c*/ 	.word	0x00000000
        /*0070*/ 	.short	0x000b
        /*0072*/ 	.short	0x0048
        /*0074*/ 	.byte	0x00, 0xf0, 0x11, 0x00


	//----- nvinfo : EIATTR_KPARAM_INFO
	.align		4
.L_21:
        /*0078*/ 	.byte	0x04, 0x17
        /*007a*/ 	.short	(.L_23 - .L_22)
.L_22:
        /*007c*/ 	.word	0x00000000
        /*0080*/ 	.short	0x000a
        /*0082*/ 	.short	0x0044
        /*0084*/ 	.byte	0x00, 0xf0, 0x11, 0x00


	//----- nvinfo : EIATTR_KPARAM_INFO
	.align		4
.L_23:
        /*0088*/ 	.byte	0x04, 0x17
        /*008a*/ 	.short	(.L_25 - .L_24)
.L_24:
        /*008c*/ 	.word	0x00000000
        /*0090*/ 	.short	0x0009
        /*0092*/ 	.short	0x0040
        /*0094*/ 	.byte	0x00, 0xf0, 0x11, 0x00


	//----- nvinfo : EIATTR_KPARAM_INFO
	.align		4
.L_25:
        /*0098*/ 	.byte	0x04, 0x17
        /*009a*/ 	.short	(.L_27 - .L_26)
.L_26:
        /*009c*/ 	.word	0x00000000
        /*00a0*/ 	.short	0x0008
        /*00a2*/ 	.short	0x0038
        /*00a4*/ 	.byte	0x00, 0xf5, 0x21, 0x00


	//----- nvinfo : EIATTR_KPARAM_INFO
	.align		4
.L_27:
        /*00a8*/ 	.byte	0x04, 0x17
        /*00aa*/ 	.short	(.L_29 - .L_28)
.L_28:
        /*00ac*/ 	.word	0x00000000
        /*00b0*/ 	.short	0x0007
        /*00b2*/ 	.short	0x0030
        /*00b4*/ 	.byte	0x00, 0xf5, 0x21, 0x00


	//----- nvinfo : EIATTR_KPARAM_INFO
	.align		4
.L_29:
        /*00b8*/ 	.byte	0x04, 0x17
        /*00ba*/ 	.short	(.L_31 - .L_30)
.L_30:
        /*00bc*/ 	.word	0x00000000
        /*00c0*/ 	.short	0x0006
        /*00c2*/ 	.short	0x0028
        /*00c4*/ 	.byte	0x00, 0xf5, 0x21, 0x00


	//----- nvinfo : EIATTR_KPARAM_INFO
	.align		4
.L_31:
        /*00c8*/ 	.byte	0x04, 0x17
        /*00ca*/ 	.short	(.L_33 - .L_32)
.L_32:
        /*00cc*/ 	.word	0x00000000
        /*00d0*/ 	.short	0x0005
        /*00d2*/ 	.short	0x0020
        /*00d4*/ 	.byte	0x00, 0xf5, 0x21, 0x00


	//----- nvinfo : EIATTR_KPARAM_INFO
	.align		4
.L_33:
        /*00d8*/ 	.byte	0x04, 0x17
        /*00da*/ 	.short	(.L_35 - .L_34)
.L_34:
        /*00dc*/ 	.word	0x00000000
        /*00e0*/ 	.short	0x0004
        /*00e2*/ 	.short	0x0018
        /*00e4*/ 	.byte	0x00, 0xf5, 0x21, 0x00


	//----- nvinfo : EIATTR_KPARAM_INFO
	.align		4
.L_35:
        /*00e8*/ 	.byte	0x04, 0x17
        /*00ea*/ 	.short	(.L_37 - .L_36)
.L_36:
        /*00ec*/ 	.word	0x00000000
        /*00f0*/ 	.short	0x0003
        /*00f2*/ 	.short	0x0010
        /*00f4*/ 	.byte	0x00, 0xf5, 0x21, 0x00


	//----- nvinfo : EIATTR_KPARAM_INFO
	.align		4
.L_37:
        /*00f8*/ 	.byte	0x04, 0x17
        /*00fa*/ 	.short	(.L_39 - .L_38)
.L_38:
        /*00fc*/ 	.word	0x00000000
        /*0100*/ 	.short	0x0002
        /*0102*/ 	.short	0x000c
        /*0104*/ 	.byte	0x00, 0xf0, 0x09, 0x00


	//----- nvinfo : EIATTR_KPARAM_INFO
	.align		4
.L_39:
        /*0108*/ 	.byte	0x04, 0x17
        /*010a*/ 	.short	(.L_41 - .L_40)
.L_40:
        /*010c*/ 	.word	0x00000000
        /*0110*/ 	.short	0x0001
        /*0112*/ 	.short	0x0008
        /*0114*/ 	.byte	0x00, 0xf0, 0x11, 0x00


	//----- nvinfo : EIATTR_KPARAM_INFO
	.align		4
.L_41:
        /*0118*/ 	.byte	0x04, 0x17
        /*011a*/ 	.short	(.L_43 - .L_42)
.L_42:
        /*011c*/ 	.word	0x00000000
        /*0120*/ 	.short	0x0000
        /*0122*/ 	.short	0x0000
        /*0124*/ 	.byte	0x00, 0xf5, 0x21, 0x00


	//----- nvinfo : EIATTR_SPARSE_MMA_MASK
	.align		4
.L_43:
        /*0128*/ 	.byte	0x03, 0x50
        /*012a*/ 	.short	0x0000


	//----- nvinfo : EIATTR_MAXREG_COUNT
	.align		4
        /*012c*/ 	.byte	0x03, 0x1b
        /*012e*/ 	.short	0x00ff


	//----- nvinfo : EIATTR_MERCURY_ISA_VERSION
	.align		4
        /*0130*/ 	.byte	0x03, 0x5f
        /*0132*/ 	.short	0x0101


	//----- nvinfo : EIATTR_VRC_CTA_INIT_COUNT
	.align		4
        /*0134*/ 	.byte	0x02, 0x4a
	.zero		1
	.zero		1


	//----- nvinfo : EIATTR_EXIT_INSTR_OFFSETS
	.align		4
        /*0138*/ 	.byte	0x04, 0x1c
        /*013a*/ 	.short	(.L_45 - .L_44)


	//   ....[0]....
.L_44:
        /*013c*/ 	.word	0x000000a0


	//   ....[1]....
        /*0140*/ 	.word	0x000006f0


	//----- nvinfo : EIATTR_CBANK_PARAM_SIZE
	.align		4
.L_45:
        /*0144*/ 	.byte	0x03, 0x19
        /*0146*/ 	.short	0x0064


	//----- nvinfo : EIATTR_PARAM_CBANK
	.align		4
        /*0148*/ 	.byte	0x04, 0x0a
        /*014a*/ 	.short	(.L_47 - .L_46)
	.align		4
.L_46:
        /*014c*/ 	.word	index@(.nv.constant0.cuda_diffusion2)
        /*0150*/ 	.short	0x0380
        /*0152*/ 	.short	0x0064


	//----- nvinfo : EIATTR_SW_WAR
	.align		4
.L_47:
        /*0154*/ 	.byte	0x04, 0x36
        /*0156*/ 	.short	(.L_49 - .L_48)
.L_48:
        /*0158*/ 	.word	0x00000008
.L_49:


//--------------------- .nv.callgraph             --------------------------
	.section	.nv.callgraph,"",@"SHT_CUDA_CALLGRAPH"
	.align	4
	.sectionentsize	8
	.align		4
        /*0000*/ 	.word	0x00000000
	.align		4
        /*0004*/ 	.word	0xffffffff
	.align		4
        /*0008*/ 	.word	0x00000000
	.align		4
        /*000c*/ 	.word	0xfffffffe
	.align		4
        /*0010*/ 	.word	0x00000000
	.align		4
        /*0014*/ 	.word	0xfffffffd
	.align		4
        /*0018*/ 	.word	0x00000000
	.align		4
        /*001c*/ 	.word	0xfffffffc


//--------------------- .text.cuda_diffusion2     --------------------------
	.section	.text.cuda_diffusion2,"ax",@progbits
	.align	128
        .global         cuda_diffusion2
        .type           cuda_diffusion2,@function
        .size           cuda_diffusion2,(.L_x_1 - cuda_diffusion2)
        .other          cuda_diffusion2,@"STO_CUDA_ENTRY STV_DEFAULT"
cuda_diffusion2:
.text.cuda_diffusion2:
[----:B------:R-:W-:Y:S01]  /*0000*/  LDC R1, c[0x0][0x37c] ;  /* 0x0000df00ff017b82 */ /* 0x000fe20000000800 */
[----:B------:R-:W0:Y:S07]  /*0010*/  S2R R0, SR_TID.X ;  /* 0x0000000000007919 */ /* 0x000e2e0000002100 */
[----:B------:R-:W-:Y:S01]  /*0020*/  S2UR UR4, SR_CTAID.X ;  /* 0x00000000000479c3 */ /* 0x000fe20000002500 */
[----:B------:R-:W1:Y:S01]  /*0030*/  LDCU UR5, c[0x0][0x374] ;  /* 0x00006e80ff0577ac */ /* 0x000e620008000800 */
[----:B------:R-:W2:Y:S06]  /*0040*/  LDCU UR7, c[0x0][0x388] ;  /* 0x00007100ff0777ac */ /* 0x000eac0008000800 */
[----:B------:R-:W1:Y:S08]  /*0050*/  S2UR UR6, SR_CTAID.Y ;  /* 0x00000000000679c3 */ /* 0x000e700000002600 */
[----:B------:R-:W0:Y:S01]  /*0060*/  LDC R3, c[0x0][0x360] ;  /* 0x0000d800ff037b82 */ /* 0x000e220000000800 */
[----:B-1----:R-:W-:-:S06]  /*0070*/  UIMAD UR4, UR4, UR5, UR6 ;  /* 0x00000005040472a4 */ /* 0x002fcc000f8e0206 */
[----:B0-----:R-:W-:-:S05]  /*0080*/  IMAD R3, R3, UR4, R0 ;  /* 0x0000000403037c24 */ /* 0x001fca000f8e0200 */
[----:B--2---:R-:W-:-:S13]  /*0090*/  ISETP.GE.AND P0, PT, R3, UR7, PT ;  /* 0x0000000703007c0c */ /* 0x004fda000bf06270 */
[----:B------:R-:W-:Y:S05]  /*00a0*/  @P0 EXIT ;  /* 0x000000000000094d */ /* 0x000fea0003800000 */
[----:B------:R-:W0:Y:S01]  /*00b0*/  LDC.64 R4, c[0x0][0x380] ;  /* 0x0000e000ff047b82 */ /* 0x000e220000000a00 */
[----:B------:R-:W1:Y:S01]  /*00c0*/  LDCU.64 UR4, c[0x0][0x358] ;  /* 0x00006b00ff0477ac */ /* 0x000e620008000a00 */
[----:B------:R-:W2:Y:S06]  /*00d0*/  LDCU.128 UR8, c[0x0][0x3c0] ;  /* 0x00007800ff0877ac */ /* 0x000eac0008000c00 */
[----:B------:R-:W3:Y:S01]  /*00e0*/  LDC R17, c[0x0][0x38c] ;  /* 0x0000e300ff117b82 */ /* 0x000ee20000000800 */
[----:B------:R-:W4:Y:S07]  /*00f0*/  LDCU.64 UR6, c[0x0][0x3b0] ;  /* 0x00007600ff0677ac */ /* 0x000f2e0008000a00 */
[----:B------:R-:W5:Y:S01]  /*0100*/  LDC.64 R12, c[0x0][0x390] ;  /* 0x0000e400ff0c7b82 */ /* 0x000f620000000a00 */
[----:B0-----:R-:W-:-:S05]  /*0110*/  IMAD.WIDE R4, R3, 0x4, R4 ;  /* 0x0000000403047825 */ /* 0x001fca00078e0204 */
[----:B-1----:R0:W2:Y:S01]  /*0120*/  LDG.E R0, desc[UR4][R4.64] ;  /* 0x0000000404007981 */ /* 0x0020a2000c1e1900 */
[----:B---3--:R-:W-:-:S05]  /*0130*/  LOP3.LUT R17, R17, 0xffff, RZ, 0xc0, !PT ;  /* 0x0000ffff11117812 */ /* 0x008fca00078ec0ff */
[-C--:B------:R-:W-:Y:S01]  /*0140*/  IMAD R8, R17, R17.reuse, RZ ;  /* 0x0000001111087224 */ /* 0x080fe200078e02ff */
[----:B0-----:R-:W0:Y:S01]  /*0150*/  LDC.64 R4, c[0x0][0x3b8] ;  /* 0x0000ee00ff047b82 */ /* 0x001e220000000a00 */
[C---:B--2---:R-:W-:Y:S01]  /*0160*/  IMAD R3, R0.reuse, UR8, RZ ;  /* 0x0000000800037c24 */ /* 0x044fe2000f8e02ff */
[----:B------:R-:W-:Y:S01]  /*0170*/  IADD3 R9, PT, PT, R0, -R17, RZ ;  /* 0x8000001100097210 */ /* 0x000fe20007ffe0ff */
[----:B------:R-:W-:Y:S01]  /*0180*/  IMAD R7, R8, UR11, RZ ;  /* 0x0000000b08077c24 */ /* 0x000fe2000f8e02ff */
[----:B------:R-:W1:Y:S02]  /*0190*/  LDCU UR8, c[0x0][0x3d4] ;  /* 0x00007a80ff0877ac */ /* 0x000e640008000800 */
[----:B----4-:R-:W-:-:S04]  /*01a0*/  IADD3 R2, P0, PT, R3, UR6, RZ ;  /* 0x0000000603027c10 */ /* 0x010fc8000ff1e0ff */
[----:B------:R-:W-:Y:S01]  /*01b0*/  LEA.HI.X.SX32 R3, R3, UR7, 0x1, P0 ;  /* 0x0000000703037c11 */ /* 0x000fe200080f0eff */
[----:B-----5:R-:W-:Y:S01]  /*01c0*/  IMAD.WIDE R12, R7, 0x4, R12 ;  /* 0x00000004070c7825 */ /* 0x020fe200078e020c */
[----:B------:R-:W2:Y:S03]  /*01d0*/  LDCU.64 UR6, c[0x0][0x390] ;  /* 0x00007200ff0677ac */ /* 0x000ea60008000a00 */
[----:B------:R-:W0:Y:S04]  /*01e0*/  LDG.E.U8 R19, desc[UR4][R2.64] ;  /* 0x0000000402137981 */ /* 0x000e28000c1e1100 */
[----:B------:R-:W3:Y:S04]  /*01f0*/  LDG.E.U8 R21, desc[UR4][R2.64+0x1] ;  /* 0x0000010402157981 */ /* 0x000ee8000c1e1100 */
[----:B------:R-:W4:Y:S04]  /*0200*/  LDG.E.U8 R15, desc[UR4][R2.64+0x2] ;  /* 0x00000204020f7981 */ /* 0x000f28000c1e1100 */
[----:B------:R-:W5:Y:S01]  /*0210*/  LDG.E.U8 R11, desc[UR4][R2.64+0x3] ;  /* 0x00000304020b7981 */ /* 0x000f62000c1e1100 */
[----:B------:R-:W-:-:S04]  /*0220*/  IMAD.WIDE R6, R0, 0x4, R12 ;  /* 0x0000000400067825 */ /* 0x000fc800078e020c */
[----:B------:R-:W-:Y:S01]  /*0230*/  IMAD.WIDE R12, R9, 0x4, R12 ;  /* 0x00000004090c7825 */ /* 0x000fe200078e020c */
[----:B------:R-:W2:Y:S03]  /*0240*/  LDG.E R24, desc[UR4][R6.64+0x4] ;  /* 0x0000040406187981 */ /* 0x000ea6000c1e1900 */
[----:B------:R-:W-:Y:S01]  /*0250*/  IMAD.WIDE.U32 R16, R17, 0x4, R6 ;  /* 0x0000000411107825 */ /* 0x000fe200078e0006 */
[----:B------:R-:W2:Y:S04]  /*0260*/  LDG.E R9, desc[UR4][R6.64] ;  /* 0x0000000406097981 */ /* 0x000ea8000c1e1900 */
[----:B------:R-:W2:Y:S04]  /*0270*/  LDG.E R10, desc[UR4][R16.64] ;  /* 0x00000004100a7981 */ /* 0x000ea8000c1e1900 */
[----:B------:R-:W2:Y:S04]  /*0280*/  LDG.E R12, desc[UR4][R12.64] ;  /* 0x000000040c0c7981 */ /* 0x000ea8000c1e1900 */
[----:B------:R-:W2:Y:S01]  /*0290*/  LDG.E R16, desc[UR4][R6.64+-0x4] ;  /* 0xfffffc0406107981 */ /* 0x000ea2000c1e1900 */
[----:B0-----:R-:W-:-:S04]  /*02a0*/  IMAD.WIDE.U32 R18, R19, 0x4, R4 ;  /* 0x0000000413127825 */ /* 0x001fc800078e0004 */
[--C-:B---3--:R-:W-:Y:S02]  /*02b0*/  IMAD.WIDE.U32 R20, R21, 0x4, R4.reuse ;  /* 0x0000000415147825 */ /* 0x108fe400078e0004 */
[----:B------:R-:W3:Y:S02]  /*02c0*/  LDG.E R18, desc[UR4][R18.64] ;  /* 0x0000000412127981 */ /* 0x000ee4000c1e1900 */
[--C-:B----4-:R-:W-:Y:S02]  /*02d0*/  IMAD.WIDE.U32 R14, R15, 0x4, R4.reuse ;  /* 0x000000040f0e7825 */ /* 0x110fe400078e0004 */
[----:B------:R-:W4:Y:S02]  /*02e0*/  LDG.E R20, desc[UR4][R20.64] ;  /* 0x0000000414147981 */ /* 0x000f24000c1e1900 */
[----:B-----5:R-:W-:Y:S02]  /*02f0*/  IMAD.WIDE.U32 R22, R11, 0x4, R4 ;  /* 0x000000040b167825 */ /* 0x020fe400078e0004 */
[----:B------:R-:W5:Y:S04]  /*0300*/  LDG.E R14, desc[UR4][R14.64] ;  /* 0x000000040e0e7981 */ /* 0x000f68000c1e1900 */
[----:B------:R-:W5:Y:S01]  /*0310*/  LDG.E R22, desc[UR4][R22.64] ;  /* 0x0000000416167981 */ /* 0x000f62000c1e1900 */
[C---:B--2---:R-:W-:Y:S01]  /*0320*/  FADD R10, -R9.reuse, R10 ;  /* 0x0000000a090a7221 */ /* 0x044fe20000000100 */
[C---:B------:R-:W-:Y:S01]  /*0330*/  FADD R11, -R9.reuse, R12 ;  /* 0x0000000c090b7221 */ /* 0x040fe20000000100 */
[C---:B------:R-:W-:Y:S01]  /*0340*/  FADD R13, -R9.reuse, R24 ;  /* 0x00000018090d7221 */ /* 0x040fe20000000100 */
[----:B-1----:R-:W-:Y:S01]  /*0350*/  ISETP.NE.AND P0, PT, RZ, UR8, PT ;  /* 0x00000008ff007c0c */ /* 0x002fe2000bf05270 */
[----:B------:R-:W0:Y:S01]  /*0360*/  LDCU UR8, c[0x0][0x3d8] ;  /* 0x00007b00ff0877ac */ /* 0x000e220008000800 */
[----:B------:R-:W-:Y:S01]  /*0370*/  FADD R16, -R9, R16 ;  /* 0x0000001009107221 */ /* 0x000fe20000000100 */
[----:B---3--:R-:W-:Y:S01]  /*0380*/  FFMA R18, R10, R18, R9 ;  /* 0x000000120a127223 */ /* 0x008fe20000000009 */
[----:B------:R-:W-:-:S03]  /*0390*/  IMAD R10, R8, UR9, RZ ;  /* 0x00000009080a7c24 */ /* 0x000fc6000f8e02ff */
[----:B----4-:R-:W-:Y:S01]  /*03a0*/  FFMA R18, R11, R20, R18 ;  /* 0x000000140b127223 */ /* 0x010fe20000000012 */
[----:B------:R-:W-:Y:S02]  /*03b0*/  SHF.R.S32.HI R11, RZ, 0x1f, R0 ;  /* 0x0000001fff0b7819 */ /* 0x000fe40000011400 */
[----:B------:R-:W-:Y:S01]  /*03c0*/  IADD3 R7, P1, PT, R0, R10, RZ ;  /* 0x0000000a00077210 */ /* 0x000fe20007f3e0ff */
[----:B-----5:R-:W-:-:S03]  /*03d0*/  FFMA R13, R13, R14, R18 ;  /* 0x0000000e0d0d7223 */ /* 0x020fc60000000012 */
[----:B------:R-:W-:Y:S02]  /*03e0*/  LEA.HI.X.SX32 R10, R10, R11, 0x1, P1 ;  /* 0x0000000b0a0a7211 */ /* 0x000fe400008f0eff */
[----:B------:R-:W-:Y:S01]  /*03f0*/  LEA R6, P1, R7, UR6, 0x2 ;  /* 0x0000000607067c11 */ /* 0x000fe2000f8210ff */
[----:B------:R-:W-:-:S03]  /*0400*/  FFMA R13, R16, R22, R13 ;  /* 0x00000016100d7223 */ /* 0x000fc6000000000d */
[----:B------:R-:W-:-:S05]  /*0410*/  LEA.HI.X R7, R7, UR7, R10, 0x2, P1 ;  /* 0x0000000707077c11 */ /* 0x000fca00088f140a */
[----:B------:R1:W-:Y:S04]  /*0420*/  STG.E desc[UR4][R6.64], R13 ;  /* 0x0000000d06007986 */ /* 0x0003e8000c101904 */
[----:B------:R-:W2:Y:S01]  /*0430*/  @!P0 LDG.E.U8 R15, desc[UR4][R2.64+0x4] ;  /* 0x00000404020f8981 */ /* 0x000ea2000c1e1100 */
[----:B------:R-:W-:-:S05]  /*0440*/  IMAD R10, R8, UR10, RZ ;  /* 0x0000000a080a7c24 */ /* 0x000fca000f8e02ff */
[----:B------:R-:W-:-:S04]  /*0450*/  @!P0 IADD3 R12, P1, PT, R0, R10, RZ ;  /* 0x0000000a000c8210 */ /* 0x000fc80007f3e0ff */
[----:B------:R-:W-:Y:S02]  /*0460*/  @!P0 LEA.HI.X.SX32 R17, R10, R11, 0x1, P1 ;  /* 0x0000000b0a118211 */ /* 0x000fe400008f0eff */
[----:B------:R-:W-:-:S04]  /*0470*/  @!P0 LEA R16, P1, R12, UR6, 0x2 ;  /* 0x000000060c108c11 */ /* 0x000fc8000f8210ff */
[----:B------:R-:W-:-:S05]  /*0480*/  @!P0 LEA.HI.X R17, R12, UR7, R17, 0x2, P1 ;  /* 0x000000070c118c11 */ /* 0x000fca00088f1411 */
[----:B------:R-:W3:Y:S01]  /*0490*/  @!P0 LDG.E R16, desc[UR4][R16.64] ;  /* 0x0000000410108981 */ /* 0x000ee2000c1e1900 */
[----:B--2---:R-:W-:-:S06]  /*04a0*/  @!P0 IMAD.WIDE.U32 R14, R15, 0x4, R4 ;  /* 0x000000040f0e8825 */ /* 0x004fcc00078e0004 */
[----:B------:R-:W1:Y:S01]  /*04b0*/  @!P0 LDG.E R14, desc[UR4][R14.64] ;  /* 0x000000040e0e8981 */ /* 0x000e62000c1e1900 */
[----:B0-----:R-:W-:Y:S01]  /*04c0*/  ISETP.NE.AND P1, PT, RZ, UR8, PT ;  /* 0x00000008ff007c0c */ /* 0x001fe2000bf25270 */
[----:B------:R-:W0:Y:S01]  /*04d0*/  LDCU UR8, c[0x0][0x3d0] ;  /* 0x00007a00ff0877ac */ /* 0x000e220008000800 */
[----:B---3--:R-:W-:-:S04]  /*04e0*/  @!P0 FADD R10, -R9, R16 ;  /* 0x00000010090a8221 */ /* 0x008fc80000000100 */
[----:B-1----:R-:W-:-:S05]  /*04f0*/  @!P0 FFMA R13, R10, R14, R13 ;  /* 0x0000000e0a0d8223 */ /* 0x002fca000000000d */
[----:B------:R1:W-:Y:S04]  /*0500*/  @!P0 STG.E desc[UR4][R6.64], R13 ;  /* 0x0000000d06008986 */ /* 0x0003e8000c101904 */
[----:B------:R-:W2:Y:S01]  /*0510*/  @!P1 LDG.E.U8 R3, desc[UR4][R2.64+0x5] ;  /* 0x0000050402039981 */ /* 0x000ea2000c1e1100 */
[----:B0-----:R-:W-:-:S05]  /*0520*/  IMAD R8, R8, UR8, RZ ;  /* 0x0000000808087c24 */ /* 0x001fca000f8e02ff */
[----:B------:R-:W-:-:S04]  /*0530*/  @!P1 IADD3 R10, P0, PT, R0, R8, RZ ;  /* 0x00000008000a9210 */ /* 0x000fc80007f1e0ff */
[----:B------:R-:W-:Y:S02]  /*0540*/  @!P1 LEA.HI.X.SX32 R17, R8, R11, 0x1, P0 ;  /* 0x0000000b08119211 */ /* 0x000fe400000f0eff */
[C---:B------:R-:W-:Y:S01]  /*0550*/  @!P1 LEA R14, P0, R10.reuse, UR6, 0x2 ;  /* 0x000000060a0e9c11 */ /* 0x040fe2000f8010ff */
[----:B------:R-:W0:Y:S03]  /*0560*/  LDCU UR6, c[0x0][0x3dc] ;  /* 0x00007b80ff0677ac */ /* 0x000e260008000800 */
[----:B------:R-:W-:-:S05]  /*0570*/  @!P1 LEA.HI.X R15, R10, UR7, R17, 0x2, P0 ;  /* 0x000000070a0f9c11 */ /* 0x000fca00080f1411 */
[----:B------:R-:W3:Y:S01]  /*0580*/  @!P1 LDG.E R14, desc[UR4][R14.64] ;  /* 0x000000040e0e9981 */ /* 0x000ee2000c1e1900 */
[----:B0-----:R-:W-:Y:S01]  /*0590*/  ISETP.NE.AND P0, PT, RZ, UR6, PT ;  /* 0x00000006ff007c0c */ /* 0x001fe2000bf05270 */
[----:B------:R-:W0:-:S12]  /*05a0*/  LDCU.64 UR6, c[0x0][0x398] ;  /* 0x00007300ff0677ac */ /* 0x000e180008000a00 */
[----:B------:R-:W4:Y:S08]  /*05b0*/  @P0 LDC.64 R16, c[0x0][0x3a0] ;  /* 0x0000e800ff100b82 */ /* 0x000f300000000a00 */
[----:B------:R-:W5:Y:S01]  /*05c0*/  @P0 LDC R19, c[0x0][0x3e0] ;  /* 0x0000f800ff130b82 */ /* 0x000f620000000800 */
[----:B--2---:R-:W-:-:S07]  /*05d0*/  @!P1 IMAD.WIDE.U32 R4, R3, 0x4, R4 ;  /* 0x0000000403049825 */ /* 0x004fce00078e0004 */
[----:B------:R-:W5:Y:S01]  /*05e0*/  @P0 LDC.64 R2, c[0x0][0x3a8] ;  /* 0x0000ea00ff020b82 */ /* 0x000f620000000a00 */
[----:B------:R-:W1:Y:S01]  /*05f0*/  @!P1 LDG.E R4, desc[UR4][R4.64] ;  /* 0x0000000404049981 */ /* 0x000e62000c1e1900 */
[----:B----4-:R-:W-:Y:S01]  /*0600*/  @P0 LEA R8, P2, R0, R16, 0x2 ;  /* 0x0000001000080211 */ /* 0x010fe200078410ff */
[----:B---3--:R-:W-:-:S03]  /*0610*/  @!P1 FADD R10, -R9, R14 ;  /* 0x0000000e090a9221 */ /* 0x008fc60000000100 */
[----:B------:R-:W-:Y:S01]  /*0620*/  @P0 LEA.HI.X R9, R0, R17, R11, 0x2, P2 ;  /* 0x0000001100090211 */ /* 0x000fe200010f140b */
[----:B-----5:R-:W-:-:S04]  /*0630*/  @P0 IMAD.WIDE R2, R19, 0x4, R2 ;  /* 0x0000000413020825 */ /* 0x020fc800078e0202 */
[----:B-1----:R-:W-:-:S05]  /*0640*/  @!P1 FFMA R13, R10, R4, R13 ;  /* 0x000000040a0d9223 */ /* 0x002fca000000000d */
[----:B------:R1:W-:Y:S04]  /*0650*/  @!P1 STG.E desc[UR4][R6.64], R13 ;  /* 0x0000000d06009986 */ /* 0x0003e8000c101904 */
[----:B------:R-:W1:Y:S04]  /*0660*/  @P0 LDG.E R8, desc[UR4][R8.64] ;  /* 0x0000000408080981 */ /* 0x000e68000c1e1900 */
[----:B------:R-:W1:Y:S01]  /*0670*/  @P0 LDG.E R2, desc[UR4][R2.64] ;  /* 0x0000000402020981 */ /* 0x000e62000c1e1900 */
[----:B0-----:R-:W-:-:S04]  /*0680*/  LEA R4, P1, R0, UR6, 0x2 ;  /* 0x0000000600047c11 */ /* 0x001fc8000f8210ff */
[----:B------:R-:W-:Y:S01]  /*0690*/  LEA.HI.X R5, R0, UR7, R11, 0x2, P1 ;  /* 0x0000000700057c11 */ /* 0x000fe200088f140b */
[----:B-1----:R-:W-:-:S05]  /*06a0*/  @P0 FFMA R13, R8, R2, R13 ;  /* 0x00000002080d0223 */ /* 0x002fca000000000d */
[----:B------:R-:W-:Y:S04]  /*06b0*/  @P0 STG.E desc[UR4][R6.64], R13 ;  /* 0x0000000d06000986 */ /* 0x000fe8000c101904 */
[----:B------:R-:W2:Y:S02]  /*06c0*/  LDG.E R4, desc[UR4][R4.64] ;  /* 0x0000000404047981 */ /* 0x000ea4000c1e1900 */
[----:B--2---:R-:W-:-:S05]  /*06d0*/  FMUL R11, R4, R13 ;  /* 0x0000000d040b7220 */ /* 0x004fca0000400000 */
[----:B------:R-:W-:Y:S01]  /*06e0*/  STG.E desc[UR4][R6.64], R11 ;  /* 0x0000000b06007986 */ /* 0x000fe2000c101904 */
[----:B------:R-:W-:Y:S05]  /*06f0*/  EXIT ;  /* 0x000000000000794d */ /* 0x000fea0003800000 */
.L_x_0:
[----:B------:R-:W-:-:S00]  /*0700*/  BRA `(.L_x_0) ;  /* 0xfffffffc00fc7947 */ /* 0x000fc0000383ffff */
[----:B------:R-:W-:-:S00]  /*0710*/  NOP ;  /* 0x0000000000007918 */ /* 0x000fc00000000000 */
        /* <DEDUP_REMOVED lines=14> */
.L_x_1:


//--------------------- .nv.shared.reserved.0     --------------------------
	.section	.nv.shared.reserved.0,"aw",@nobits
	.weak		__nv_reservedSMEM_offset_0_alias
	.size		__nv_reservedSMEM_offset_0_alias, 0, 64
	.other		__nv_reservedSMEM_offset_0_alias,@"STO_CUDA_RESERVED_SHARED STV_DEFAULT"
__nv_reservedSMEM_offset_0_alias:
	.zero		0
	.zero		64


//--------------------- .nv.constant0.cuda_diffusion2 --------------------------
	.section	.nv.constant0.cuda_diffusion2,"a",@progbits
	.sectionflags	@""
	.align	4
.nv.constant0.cuda_diffusion2:
	.zero		996


//--------------------- SYMBOLS --------------------------

	.type		.nv.reservedSmem.offset0,@object
	.size		.nv.reservedSmem.offset0,0x4
